//
// Generated by NVIDIA NVVM Compiler
//
// Compiler Build ID: CL-36424714
// Cuda compilation tools, release 13.0, V13.0.88
// Based on NVVM 20.0.0
//

.version 9.0
.target sm_100
.address_size 64

	// .globl	_Z17arithmetic_kerneli

.visible .entry _Z17arithmetic_kerneli(
	.param .u32 _Z17arithmetic_kerneli_param_0
)
{


	ret;

}


// ===== COMPILED SASS (sm_100) =====

	.target	sm_100

	.elftype	@"ET_EXEC"


//--------------------- .note.nv.tkinfo           --------------------------
	.section	.note.nv.tkinfo,"",@"SHT_NOTE"
	.sectionflags	@"SHF_NOTE_NV_TKINFO"
	.tkinfo
        /*0018*/ 	.word	0x00000002
        /*0030*/ 	.string	""
        /*0030*/ 	.string	"ptxas"
        /*0030*/ 	.string	"Cuda compilation tools, release 13.0, V13.0.88"
        /*0030*/ 	.string	"Build cuda_13.0.r13.0/compiler.36424714_0"
        /*0030*/ 	.string	"-arch sm_100 -m 64 "



//--------------------- .note.nv.cuinfo           --------------------------
	.section	.note.nv.cuinfo,"",@"SHT_NOTE"
	.sectionflags	@"SHF_NOTE_NV_CUINFO"
        /*0018*/ 	.short	0x0002
        /*001a*/ 	.short	0x0064
        /*001c*/ 	.short	0x0082
	.zero		2


//--------------------- .nv.info                  --------------------------
	.section	.nv.info,"",@"SHT_CUDA_INFO"
	.align	4


	//----- nvinfo : EIATTR_REGCOUNT
	.align		4
        /*0000*/ 	.byte	0x04, 0x2f
        /*0002*/ 	.short	(.L_1 - .L_0)
	.align		4
.L_0:
        /*0004*/ 	.word	index@(_Z17arithmetic_kerneli)
        /*0008*/ 	.word	0x00000004


	//----- nvinfo : EIATTR_FRAME_SIZE
	.align		4
.L_1:
        /*000c*/ 	.byte	0x04, 0x11
        /*000e*/ 	.short	(.L_3 - .L_2)
	.align		4
.L_2:
        /*0010*/ 	.word	index@(_Z17arithmetic_kerneli)
        /*0014*/ 	.word	0x00000000


	//----- nvinfo : EIATTR_MIN_STACK_SIZE
	.align		4
.L_3:
        /*0018*/ 	.byte	0x04, 0x12
        /*001a*/ 	.short	(.L_5 - .L_4)
	.align		4
.L_4:
        /*001c*/ 	.word	index@(_Z17arithmetic_kerneli)
        /*0020*/ 	.word	0x00000000
.L_5:


//--------------------- .nv.compat                --------------------------
	.section	.nv.compat,"",@"SHT_CUDA_COMPAT_INFO"
	.align	4
        /*0000*/ 	.byte	0x02, 0x09, 0x00, 0x00, 0x02, 0x02, 0x01, 0x00, 0x02, 0x05, 0x05, 0x00, 0x03, 0x07, 0x01, 0x01
        /*0010*/ 	.byte	0x02, 0x03, 0x00, 0x00, 0x02, 0x06, 0x01, 0x00, 0x04, 0x0b, 0x08, 0x00, 0x09, 0x00, 0x00, 0x00
        /*0020*/ 	.byte	0x00, 0x00, 0x00, 0x00


//--------------------- .nv.info._Z17arithmetic_kerneli --------------------------
	.section	.nv.info._Z17arithmetic_kerneli,"",@"SHT_CUDA_INFO"
	.sectionflags	@""
	.align	4


	//----- nvinfo : EIATTR_CUDA_API_VERSION
	.align		4
        /*0000*/ 	.byte	0x04, 0x37
        /*0002*/ 	.short	(.L_7 - .L_6)
.L_6:
        /*0004*/ 	.word	0x00000082


	//----- nvinfo : EIATTR_KPARAM_INFO
	.align		4
.L_7:
        /*0008*/ 	.byte	0x04, 0x17
        /*000a*/ 	.short	(.L_9 - .L_8)
.L_8:
        /*000c*/ 	.word	0x00000000
        /*0010*/ 	.short	0x0000
        /*0012*/ 	.short	0x0000
        /*0014*/ 	.byte	0x00, 0xf0, 0x11, 0x00


	//----- nvinfo : EIATTR_SPARSE_MMA_MASK
	.align		4
.L_9:
        /*0018*/ 	.byte	0x03, 0x50
        /*001a*/ 	.short	0x0000


	//----- nvinfo : EIATTR_MAXREG_COUNT
	.align		4
        /*001c*/ 	.byte	0x03, 0x1b
        /*001e*/ 	.short	0x00ff


	//----- nvinfo : EIATTR_MERCURY_ISA_VERSION
	.align		4
        /*0020*/ 	.byte	0x03, 0x5f
        /*0022*/ 	.short	0x0101


	//----- nvinfo : EIATTR_VRC_CTA_INIT_COUNT
	.align		4
        /*0024*/ 	.byte	0x02, 0x4a
	.zero		1
	.zero		1


	//----- nvinfo : EIATTR_EXIT_INSTR_OFFSETS
	.align		4
        /*0028*/ 	.byte	0x04, 0x1c
        /*002a*/ 	.short	(.L_11 - .L_10)


	//   ....[0]....
.L_10:
        /*002c*/ 	.word	0x00000010


	//----- nvinfo : EIATTR_CBANK_PARAM_SIZE
	.align		4
.L_11:
        /*0030*/ 	.byte	0x03, 0x19
        /*0032*/ 	.short	0x0004


	//----- nvinfo : EIATTR_PARAM_CBANK
	.align		4
        /*0034*/ 	.byte	0x04, 0x0a
        /*0036*/ 	.short	(.L_13 - .L_12)
	.align		4
.L_12:
        /*0038*/ 	.word	index@(.nv.constant0._Z17arithmetic_kerneli)
        /*003c*/ 	.short	0x0380
        /*003e*/ 	.short	0x0004


	//----- nvinfo : EIATTR_SW_WAR
	.align		4
.L_13:
        /*0040*/ 	.byte	0x04, 0x36
        /*0042*/ 	.short	(.L_15 - .L_14)
.L_14:
        /*0044*/ 	.word	0x00000008
.L_15:


//--------------------- .nv.callgraph             --------------------------
	.section	.nv.callgraph,"",@"SHT_CUDA_CALLGRAPH"
	.align	4
	.sectionentsize	8
	.align		4
        /*0000*/ 	.word	0x00000000
	.align		4
        /*0004*/ 	.word	0xffffffff
	.align		4
        /*0008*/ 	.word	0x00000000
	.align		4
        /*000c*/ 	.word	0xfffffffe
	.align		4
        /*0010*/ 	.word	0x00000000
	.align		4
        /*0014*/ 	.word	0xfffffffd
	.align		4
        /*0018*/ 	.word	0x00000000
	.align		4
        /*001c*/ 	.word	0xfffffffc


//--------------------- .text._Z17arithmetic_kerneli --------------------------
	.section	.text._Z17arithmetic_kerneli,"ax",@progbits
	.align	128
        .global         _Z17arithmetic_kerneli
        .type           _Z17arithmetic_kerneli,@function
        .size           _Z17arithmetic_kerneli,(.L_x_1 - _Z17arithmetic_kerneli)
        .other          _Z17arithmetic_kerneli,@"STO_CUDA_ENTRY STV_DEFAULT"
_Z17arithmetic_kerneli:
.text._Z17arithmetic_kerneli:
[----:B------:R-:W-:Y:S01]  /*0000*/  LDC R1, c[0x0][0x37c] ;  /* 0x0000df00ff017b82 */ /* 0x000fe20000000800 */
[----:B------:R-:W-:Y:S05]  /*0010*/  EXIT ;  /* 0x000000000000794d */ /* 0x000fea0003800000 */
.L_x_0:
[----:B------:R-:W-:-:S00]  /*0020*/  BRA `(.L_x_0) ;  /* 0xfffffffc00fc7947 */ /* 0x000fc0000383ffff */
[----:B------:R-:W-:-:S00]  /*0030*/  NOP ;  /* 0x0000000000007918 */ /* 0x000fc00000000000 */
        /* <DEDUP_REMOVED lines=12> */
.L_x_1:


//--------------------- .nv.shared.reserved.0     --------------------------
	.section	.nv.shared.reserved.0,"aw",@nobits
	.weak		__nv_reservedSMEM_offset_0_alias
	.size		__nv_reservedSMEM_offset_0_alias, 0, 64
	.other		__nv_reservedSMEM_offset_0_alias,@"STO_CUDA_RESERVED_SHARED STV_DEFAULT"
__nv_reservedSMEM_offset_0_alias:
	.zero		0
	.zero		64


//--------------------- .nv.constant0._Z17arithmetic_kerneli --------------------------
	.section	.nv.constant0._Z17arithmetic_kerneli,"a",@progbits
	.sectionflags	@""
	.align	4
.nv.constant0._Z17arithmetic_kerneli:
	.zero		900


//--------------------- SYMBOLS --------------------------

	.type		.nv.reservedSmem.offset0,@object
	.size		.nv.reservedSmem.offset0,0x4
